//
// Generated by NVIDIA NVVM Compiler
//
// Compiler Build ID: CL-36424714
// Cuda compilation tools, release 13.0, V13.0.88
// Based on NVVM 20.0.0
//

.version 9.0
.target sm_100
.address_size 64

	// .globl	_Z12clamp_kernelPfiff

.visible .entry _Z12clamp_kernelPfiff(
	.param .u64 .ptr .align 1 _Z12clamp_kernelPfiff_param_0,
	.param .u32 _Z12clamp_kernelPfiff_param_1,
	.param .f32 _Z12clamp_kernelPfiff_param_2,
	.param .f32 _Z12clamp_kernelPfiff_param_3
)
{
	.reg .pred 	%p<4>;
	.reg .b32 	%r<6>;
	.reg .b32 	%f<4>;
	.reg .b64 	%rd<5>;

	ld.param.u64 	%rd2, [_Z12clamp_kernelPfiff_param_0];
	ld.param.u32 	%r2, [_Z12clamp_kernelPfiff_param_1];
	ld.param.f32 	%f2, [_Z12clamp_kernelPfiff_param_2];
	ld.param.f32 	%f3, [_Z12clamp_kernelPfiff_param_3];
	mov.u32 	%r3, %tid.x;
	mov.u32 	%r4, %ctaid.x;
	mov.u32 	%r5, %ntid.x;
	mad.lo.s32 	%r1, %r4, %r5, %r3;
	setp.ge.s32 	%p1, %r1, %r2;
	@%p1 bra 	$L__BB0_5;
	cvta.to.global.u64 	%rd3, %rd2;
	mul.wide.s32 	%rd4, %r1, 4;
	add.s64 	%rd1, %rd3, %rd4;
	ld.global.f32 	%f1, [%rd1];
	setp.geu.f32 	%p2, %f1, %f2;
	@%p2 bra 	$L__BB0_3;
	st.global.f32 	[%rd1], %f2;
	bra.uni 	$L__BB0_5;
$L__BB0_3:
	setp.leu.f32 	%p3, %f1, %f3;
	@%p3 bra 	$L__BB0_5;
	st.global.f32 	[%rd1], %f3;
$L__BB0_5:
	ret;

}


// ===== COMPILED SASS (sm_100) =====

	.target	sm_100

	.elftype	@"ET_EXEC"


//--------------------- .note.nv.tkinfo           --------------------------
	.section	.note.nv.tkinfo,"",@"SHT_NOTE"
	.sectionflags	@"SHF_NOTE_NV_TKINFO"
	.tkinfo
        /*0018*/ 	.word	0x00000002
        /*0030*/ 	.string	""
        /*0030*/ 	.string	"ptxas"
        /*0030*/ 	.string	"Cuda compilation tools, release 13.0, V13.0.88"
        /*0030*/ 	.string	"Build cuda_13.0.r13.0/compiler.36424714_0"
        /*0030*/ 	.string	"-arch sm_100 -m 64 "



//--------------------- .note.nv.cuinfo           --------------------------
	.section	.note.nv.cuinfo,"",@"SHT_NOTE"
	.sectionflags	@"SHF_NOTE_NV_CUINFO"
        /*0018*/ 	.short	0x0002
        /*001a*/ 	.short	0x0064
        /*001c*/ 	.short	0x0082
	.zero		2


//--------------------- .nv.info                  --------------------------
	.section	.nv.info,"",@"SHT_CUDA_INFO"
	.align	4


	//----- nvinfo : EIATTR_REGCOUNT
	.align		4
        /*0000*/ 	.byte	0x04, 0x2f
        /*0002*/ 	.short	(.L_1 - .L_0)
	.align		4
.L_0:
        /*0004*/ 	.word	index@(_Z12clamp_kernelPfiff)
        /*0008*/ 	.word	0x00000008


	//----- nvinfo : EIATTR_FRAME_SIZE
	.align		4
.L_1:
        /*000c*/ 	.byte	0x04, 0x11
        /*000e*/ 	.short	(.L_3 - .L_2)
	.align		4
.L_2:
        /*0010*/ 	.word	index@(_Z12clamp_kernelPfiff)
        /*0014*/ 	.word	0x00000000


	//----- nvinfo : EIATTR_MIN_STACK_SIZE
	.align		4
.L_3:
        /*0018*/ 	.byte	0x04, 0x12
        /*001a*/ 	.short	(.L_5 - .L_4)
	.align		4
.L_4:
        /*001c*/ 	.word	index@(_Z12clamp_kernelPfiff)
        /*0020*/ 	.word	0x00000000
.L_5:


//--------------------- .nv.compat                --------------------------
	.section	.nv.compat,"",@"SHT_CUDA_COMPAT_INFO"
	.align	4
        /*0000*/ 	.byte	0x02, 0x09, 0x00, 0x00, 0x02, 0x02, 0x01, 0x00, 0x02, 0x05, 0x05, 0x00, 0x03, 0x07, 0x01, 0x01
        /*0010*/ 	.byte	0x02, 0x03, 0x00, 0x00, 0x02, 0x06, 0x01, 0x00, 0x04, 0x0b, 0x08, 0x00, 0x09, 0x00, 0x00, 0x00
        /*0020*/ 	.byte	0x00, 0x00, 0x00, 0x00


//--------------------- .nv.info._Z12clamp_kernelPfiff --------------------------
	.section	.nv.info._Z12clamp_kernelPfiff,"",@"SHT_CUDA_INFO"
	.sectionflags	@""
	.align	4


	//----- nvinfo : EIATTR_CUDA_API_VERSION
	.align		4
        /*0000*/ 	.byte	0x04, 0x37
        /*0002*/ 	.short	(.L_7 - .L_6)
.L_6:
        /*0004*/ 	.word	0x00000082


	//----- nvinfo : EIATTR_KPARAM_INFO
	.align		4
.L_7:
        /*0008*/ 	.byte	0x04, 0x17
        /*000a*/ 	.short	(.L_9 - .L_8)
.L_8:
        /*000c*/ 	.word	0x00000000
        /*0010*/ 	.short	0x0003
        /*0012*/ 	.short	0x0010
        /*0014*/ 	.byte	0x00, 0xf0, 0x11, 0x00


	//----- nvinfo : EIATTR_KPARAM_INFO
	.align		4
.L_9:
        /*0018*/ 	.byte	0x04, 0x17
        /*001a*/ 	.short	(.L_11 - .L_10)
.L_10:
        /*001c*/ 	.word	0x00000000
        /*0020*/ 	.short	0x0002
        /*0022*/ 	.short	0x000c
        /*0024*/ 	.byte	0x00, 0xf0, 0x11, 0x00


	//----- nvinfo : EIATTR_KPARAM_INFO
	.align		4
.L_11:
        /*0028*/ 	.byte	0x04, 0x17
        /*002a*/ 	.short	(.L_13 - .L_12)
.L_12:
        /*002c*/ 	.word	0x00000000
        /*0030*/ 	.short	0x0001
        /*0032*/ 	.short	0x0008
        /*0034*/ 	.byte	0x00, 0xf0, 0x11, 0x00


	//----- nvinfo : EIATTR_KPARAM_INFO
	.align		4
.L_13:
        /*0038*/ 	.byte	0x04, 0x17
        /*003a*/ 	.short	(.L_15 - .L_14)
.L_14:
        /*003c*/ 	.word	0x00000000
        /*0040*/ 	.short	0x0000
        /*0042*/ 	.short	0x0000
        /*0044*/ 	.byte	0x00, 0xf5, 0x21, 0x00


	//----- nvinfo : EIATTR_SPARSE_MMA_MASK
	.align		4
.L_15:
        /*0048*/ 	.byte	0x03, 0x50
        /*004a*/ 	.short	0x0000


	//----- nvinfo : EIATTR_MAXREG_COUNT
	.align		4
        /*004c*/ 	.byte	0x03, 0x1b
        /*004e*/ 	.short	0x00ff


	//----- nvinfo : EIATTR_MERCURY_ISA_VERSION
	.align		4
        /*0050*/ 	.byte	0x03, 0x5f
        /*0052*/ 	.short	0x0101


	//----- nvinfo : EIATTR_VRC_CTA_INIT_COUNT
	.align		4
        /*0054*/ 	.byte	0x02, 0x4a
	.zero		1
	.zero		1


	//----- nvinfo : EIATTR_EXIT_INSTR_OFFSETS
	.align		4
        /*0058*/ 	.byte	0x04, 0x1c
        /*005a*/ 	.short	(.L_17 - .L_16)


	//   ....[0]....
.L_16:
        /*005c*/ 	.word	0x00000070


	//   ....[1]....
        /*0060*/ 	.word	0x000000f0


	//   ....[2]....
        /*0064*/ 	.word	0x00000120


	//   ....[3]....
        /*0068*/ 	.word	0x00000140


	//----- nvinfo : EIATTR_CBANK_PARAM_SIZE
	.align		4
.L_17:
        /*006c*/ 	.byte	0x03, 0x19
        /*006e*/ 	.short	0x0014


	//----- nvinfo : EIATTR_PARAM_CBANK
	.align		4
        /*0070*/ 	.byte	0x04, 0x0a
        /*0072*/ 	.short	(.L_19 - .L_18)
	.align		4
.L_18:
        /*0074*/ 	.word	index@(.nv.constant0._Z12clamp_kernelPfiff)
        /*0078*/ 	.short	0x0380
        /*007a*/ 	.short	0x0014


	//----- nvinfo : EIATTR_SW_WAR
	.align		4
.L_19:
        /*007c*/ 	.byte	0x04, 0x36
        /*007e*/ 	.short	(.L_21 - .L_20)
.L_20:
        /*0080*/ 	.word	0x00000008
.L_21:


//--------------------- .nv.callgraph             --------------------------
	.section	.nv.callgraph,"",@"SHT_CUDA_CALLGRAPH"
	.align	4
	.sectionentsize	8
	.align		4
        /*0000*/ 	.word	0x00000000
	.align		4
        /*0004*/ 	.word	0xffffffff
	.align		4
        /*0008*/ 	.word	0x00000000
	.align		4
        /*000c*/ 	.word	0xfffffffe
	.align		4
        /*0010*/ 	.word	0x00000000
	.align		4
        /*0014*/ 	.word	0xfffffffd
	.align		4
        /*0018*/ 	.word	0x00000000
	.align		4
        /*001c*/ 	.word	0xfffffffc


//--------------------- .text._Z12clamp_kernelPfiff --------------------------
	.section	.text._Z12clamp_kernelPfiff,"ax",@progbits
	.align	128
        .global         _Z12clamp_kernelPfiff
        .type           _Z12clamp_kernelPfiff,@function
        .size           _Z12clamp_kernelPfiff,(.L_x_1 - _Z12clamp_kernelPfiff)
        .other          _Z12clamp_kernelPfiff,@"STO_CUDA_ENTRY STV_DEFAULT"
_Z12clamp_kernelPfiff:
.text._Z12clamp_kernelPfiff:
[----:B------:R-:W-:Y:S01]  /*0000*/  LDC R1, c[0x0][0x37c] ;  /* 0x0000df00ff017b82 */ /* 0x000fe20000000800 */
[----:B------:R-:W0:Y:S07]  /*0010*/  S2R R5, SR_TID.X ;  /* 0x0000000000057919 */ /* 0x000e2e0000002100 */
[----:B------:R-:W0:Y:S01]  /*0020*/  S2UR UR4, SR_CTAID.X ;  /* 0x00000000000479c3 */ /* 0x000e220000002500 */
[----:B------:R-:W1:Y:S07]  /*0030*/  LDCU UR5, c[0x0][0x388] ;  /* 0x00007100ff0577ac */ /* 0x000e6e0008000800 */
[----:B------:R-:W0:Y:S02]  /*0040*/  LDC R0, c[0x0][0x360] ;  /* 0x0000d800ff007b82 */ /* 0x000e240000000800 */
[----:B0-----:R-:W-:-:S05]  /*0050*/  IMAD R5, R0, UR4, R5 ;  /* 0x0000000400057c24 */ /* 0x001fca000f8e0205 */
[----:B-1----:R-:W-:-:S13]  /*0060*/  ISETP.GE.AND P0, PT, R5, UR5, PT ;  /* 0x0000000505007c0c */ /* 0x002fda000bf06270 */
[----:B------:R-:W-:Y:S05]  /*0070*/  @P0 EXIT ;  /* 0x000000000000094d */ /* 0x000fea0003800000 */
[----:B------:R-:W0:Y:S01]  /*0080*/  LDC.64 R2, c[0x0][0x380] ;  /* 0x0000e000ff027b82 */ /* 0x000e220000000a00 */
[----:B------:R-:W1:Y:S01]  /*0090*/  LDCU.64 UR4, c[0x0][0x358] ;  /* 0x00006b00ff0477ac */ /* 0x000e620008000a00 */
[----:B0-----:R-:W-:-:S06]  /*00a0*/  IMAD.WIDE R2, R5, 0x4, R2 ;  /* 0x0000000405027825 */ /* 0x001fcc00078e0202 */
[----:B------:R-:W0:Y:S01]  /*00b0*/  LDC R5, c[0x0][0x38c] ;  /* 0x0000e300ff057b82 */ /* 0x000e220000000800 */
[----:B-1----:R-:W0:Y:S02]  /*00c0*/  LDG.E R0, desc[UR4][R2.64] ;  /* 0x0000000402007981 */ /* 0x002e24000c1e1900 */
[----:B0-----:R-:W-:-:S13]  /*00d0*/  FSETP.GEU.AND P0, PT, R0, R5, PT ;  /* 0x000000050000720b */ /* 0x001fda0003f0e000 */
[----:B------:R0:W-:Y:S01]  /*00e0*/  @!P0 STG.E desc[UR4][R2.64], R5 ;  /* 0x0000000502008986 */ /* 0x0001e2000c101904 */
[----:B------:R-:W-:Y:S05]  /*00f0*/  @!P0 EXIT ;  /* 0x000000000000894d */ /* 0x000fea0003800000 */
[----:B0-----:R-:W0:Y:S02]  /*0100*/  LDC R5, c[0x0][0x390] ;  /* 0x0000e400ff057b82 */ /* 0x001e240000000800 */
[----:B0-----:R-:W-:-:S13]  /*0110*/  FSETP.GT.AND P0, PT, R0, R5, PT ;  /* 0x000000050000720b */ /* 0x001fda0003f04000 */
[----:B------:R-:W-:Y:S05]  /*0120*/  @!P0 EXIT ;  /* 0x000000000000894d */ /* 0x000fea0003800000 */
[----:B------:R-:W-:Y:S01]  /*0130*/  STG.E desc[UR4][R2.64], R5 ;  /* 0x0000000502007986 */ /* 0x000fe2000c101904 */
[----:B------:R-:W-:Y:S05]  /*0140*/  EXIT ;  /* 0x000000000000794d */ /* 0x000fea0003800000 */
.L_x_0:
[----:B------:R-:W-:-:S00]  /*0150*/  BRA `(.L_x_0) ;  /* 0xfffffffc00fc7947 */ /* 0x000fc0000383ffff */
[----:B------:R-:W-:-:S00]  /*0160*/  NOP ;  /* 0x0000000000007918 */ /* 0x000fc00000000000 */
        /* <DEDUP_REMOVED lines=9> */
.L_x_1:


//--------------------- .nv.shared.reserved.0     --------------------------
	.section	.nv.shared.reserved.0,"aw",@nobits
	.weak		__nv_reservedSMEM_offset_0_alias
	.size		__nv_reservedSMEM_offset_0_alias, 0, 64
	.other		__nv_reservedSMEM_offset_0_alias,@"STO_CUDA_RESERVED_SHARED STV_DEFAULT"
__nv_reservedSMEM_offset_0_alias:
	.zero		0
	.zero		64


//--------------------- .nv.constant0._Z12clamp_kernelPfiff --------------------------
	.section	.nv.constant0._Z12clamp_kernelPfiff,"a",@progbits
	.sectionflags	@""
	.align	4
.nv.constant0._Z12clamp_kernelPfiff:
	.zero		916


//--------------------- SYMBOLS --------------------------

	.type		.nv.reservedSmem.offset0,@object
	.size		.nv.reservedSmem.offset0,0x4
